//
// Generated by NVIDIA NVVM Compiler
//
// Compiler Build ID: CL-36424714
// Cuda compilation tools, release 13.0, V13.0.88
// Based on NVVM 20.0.0
//

.version 9.0
.target sm_100
.address_size 64

	// .globl	_Z21convolution_2D_kernelPfS_S_ii

.visible .entry _Z21convolution_2D_kernelPfS_S_ii(
	.param .u64 .ptr .align 1 _Z21convolution_2D_kernelPfS_S_ii_param_0,
	.param .u64 .ptr .align 1 _Z21convolution_2D_kernelPfS_S_ii_param_1,
	.param .u64 .ptr .align 1 _Z21convolution_2D_kernelPfS_S_ii_param_2,
	.param .u32 _Z21convolution_2D_kernelPfS_S_ii_param_3,
	.param .u32 _Z21convolution_2D_kernelPfS_S_ii_param_4
)
{
	.reg .pred 	%p<32>;
	.reg .b32 	%r<23>;
	.reg .b32 	%f<47>;
	.reg .b64 	%rd<28>;

	ld.param.u64 	%rd8, [_Z21convolution_2D_kernelPfS_S_ii_param_0];
	ld.param.u64 	%rd7, [_Z21convolution_2D_kernelPfS_S_ii_param_1];
	ld.param.u64 	%rd9, [_Z21convolution_2D_kernelPfS_S_ii_param_2];
	ld.param.u32 	%r7, [_Z21convolution_2D_kernelPfS_S_ii_param_3];
	ld.param.u32 	%r9, [_Z21convolution_2D_kernelPfS_S_ii_param_4];
	cvta.to.global.u64 	%rd1, %rd8;
	cvta.to.global.u64 	%rd2, %rd9;
	mov.u32 	%r10, %ctaid.x;
	mov.u32 	%r11, %ntid.x;
	mov.u32 	%r12, %tid.x;
	mad.lo.s32 	%r1, %r10, %r11, %r12;
	mov.u32 	%r13, %ctaid.y;
	mov.u32 	%r14, %ntid.y;
	mov.u32 	%r15, %tid.y;
	mad.lo.s32 	%r16, %r13, %r14, %r15;
	setp.ge.s32 	%p3, %r1, %r7;
	setp.ge.s32 	%p4, %r16, %r9;
	or.pred  	%p5, %p3, %p4;
	@%p5 bra 	$L__BB0_20;
	setp.eq.s32 	%p6, %r16, 0;
	add.s32 	%r17, %r16, -1;
	mul.lo.s32 	%r3, %r17, %r7;
	setp.lt.s32 	%p7, %r1, 1;
	cvt.s64.s32 	%rd10, %r3;
	cvt.s64.s32 	%rd3, %r1;
	add.s64 	%rd11, %rd3, %rd10;
	shl.b64 	%rd12, %rd11, 2;
	add.s64 	%rd4, %rd1, %rd12;
	mov.f32 	%f39, 0f00000000;
	or.pred  	%p8, %p6, %p7;
	@%p8 bra 	$L__BB0_3;
	ld.global.f32 	%f20, [%rd2];
	ld.global.f32 	%f21, [%rd4+-4];
	fma.rn.f32 	%f39, %f20, %f21, 0f00000000;
$L__BB0_3:
	setp.eq.s32 	%p9, %r16, 0;
	setp.lt.s32 	%p10, %r1, 0;
	or.pred  	%p11, %p9, %p10;
	@%p11 bra 	$L__BB0_5;
	ld.global.f32 	%f22, [%rd2+4];
	add.s32 	%r18, %r1, %r3;
	mul.wide.s32 	%rd13, %r18, 4;
	add.s64 	%rd14, %rd1, %rd13;
	ld.global.f32 	%f23, [%rd14];
	fma.rn.f32 	%f39, %f22, %f23, %f39;
$L__BB0_5:
	setp.eq.s32 	%p12, %r16, 0;
	add.s32 	%r19, %r1, 1;
	setp.gt.s32 	%p13, %r1, -2;
	setp.lt.s32 	%p14, %r19, %r7;
	and.pred  	%p1, %p13, %p14;
	not.pred 	%p16, %p1;
	or.pred  	%p17, %p12, %p16;
	@%p17 bra 	$L__BB0_7;
	ld.global.f32 	%f24, [%rd2+8];
	ld.global.f32 	%f25, [%rd4+4];
	fma.rn.f32 	%f39, %f24, %f25, %f39;
$L__BB0_7:
	setp.gt.s32 	%p18, %r1, 0;
	mul.lo.s32 	%r4, %r16, %r7;
	setp.le.s32 	%p19, %r1, %r7;
	and.pred  	%p2, %p18, %p19;
	cvt.s64.s32 	%rd15, %r4;
	add.s64 	%rd16, %rd3, %rd15;
	shl.b64 	%rd17, %rd16, 2;
	add.s64 	%rd5, %rd1, %rd17;
	not.pred 	%p20, %p2;
	@%p20 bra 	$L__BB0_9;
	ld.global.f32 	%f26, [%rd2+12];
	ld.global.f32 	%f27, [%rd5+-4];
	fma.rn.f32 	%f39, %f26, %f27, %f39;
$L__BB0_9:
	setp.lt.s32 	%p21, %r1, 0;
	@%p21 bra 	$L__BB0_11;
	ld.global.f32 	%f28, [%rd2+16];
	add.s32 	%r20, %r1, %r4;
	mul.wide.s32 	%rd18, %r20, 4;
	add.s64 	%rd19, %rd1, %rd18;
	ld.global.f32 	%f29, [%rd19];
	fma.rn.f32 	%f39, %f28, %f29, %f39;
$L__BB0_11:
	@%p16 bra 	$L__BB0_13;
	ld.global.f32 	%f30, [%rd2+20];
	ld.global.f32 	%f31, [%rd5+4];
	fma.rn.f32 	%f39, %f30, %f31, %f39;
$L__BB0_13:
	add.s32 	%r5, %r16, 1;
	setp.ge.u32 	%p23, %r5, %r9;
	add.s32 	%r6, %r4, %r7;
	cvt.s64.s32 	%rd20, %r6;
	add.s64 	%rd21, %rd3, %rd20;
	shl.b64 	%rd22, %rd21, 2;
	add.s64 	%rd6, %rd1, %rd22;
	or.pred  	%p25, %p23, %p20;
	@%p25 bra 	$L__BB0_15;
	ld.global.f32 	%f32, [%rd2+24];
	ld.global.f32 	%f33, [%rd6+-4];
	fma.rn.f32 	%f39, %f32, %f33, %f39;
$L__BB0_15:
	setp.ge.u32 	%p26, %r5, %r9;
	setp.lt.s32 	%p27, %r1, 0;
	or.pred  	%p28, %p26, %p27;
	@%p28 bra 	$L__BB0_17;
	ld.global.f32 	%f34, [%rd2+28];
	add.s32 	%r21, %r1, %r6;
	mul.wide.s32 	%rd23, %r21, 4;
	add.s64 	%rd24, %rd1, %rd23;
	ld.global.f32 	%f35, [%rd24];
	fma.rn.f32 	%f39, %f34, %f35, %f39;
$L__BB0_17:
	setp.ge.u32 	%p29, %r5, %r9;
	or.pred  	%p31, %p29, %p16;
	@%p31 bra 	$L__BB0_19;
	ld.global.f32 	%f36, [%rd2+32];
	ld.global.f32 	%f37, [%rd6+4];
	fma.rn.f32 	%f39, %f36, %f37, %f39;
$L__BB0_19:
	add.s32 	%r22, %r4, %r1;
	cvta.to.global.u64 	%rd25, %rd7;
	mul.wide.s32 	%rd26, %r22, 4;
	add.s64 	%rd27, %rd25, %rd26;
	st.global.f32 	[%rd27], %f39;
$L__BB0_20:
	ret;

}


// ===== COMPILED SASS (sm_100) =====

	.target	sm_100

	.elftype	@"ET_EXEC"


//--------------------- .note.nv.tkinfo           --------------------------
	.section	.note.nv.tkinfo,"",@"SHT_NOTE"
	.sectionflags	@"SHF_NOTE_NV_TKINFO"
	.tkinfo
        /*0018*/ 	.word	0x00000002
        /*0030*/ 	.string	""
        /*0030*/ 	.string	"ptxas"
        /*0030*/ 	.string	"Cuda compilation tools, release 13.0, V13.0.88"
        /*0030*/ 	.string	"Build cuda_13.0.r13.0/compiler.36424714_0"
        /*0030*/ 	.string	"-arch sm_100 -m 64 "



//--------------------- .note.nv.cuinfo           --------------------------
	.section	.note.nv.cuinfo,"",@"SHT_NOTE"
	.sectionflags	@"SHF_NOTE_NV_CUINFO"
        /*0018*/ 	.short	0x0002
        /*001a*/ 	.short	0x0064
        /*001c*/ 	.short	0x0082
	.zero		2


//--------------------- .nv.info                  --------------------------
	.section	.nv.info,"",@"SHT_CUDA_INFO"
	.align	4


	//----- nvinfo : EIATTR_REGCOUNT
	.align		4
        /*0000*/ 	.byte	0x04, 0x2f
        /*0002*/ 	.short	(.L_1 - .L_0)
	.align		4
.L_0:
        /*0004*/ 	.word	index@(_Z21convolution_2D_kernelPfS_S_ii)
        /*0008*/ 	.word	0x00000020


	//----- nvinfo : EIATTR_FRAME_SIZE
	.align		4
.L_1:
        /*000c*/ 	.byte	0x04, 0x11
        /*000e*/ 	.short	(.L_3 - .L_2)
	.align		4
.L_2:
        /*0010*/ 	.word	index@(_Z21convolution_2D_kernelPfS_S_ii)
        /*0014*/ 	.word	0x00000000


	//----- nvinfo : EIATTR_MIN_STACK_SIZE
	.align		4
.L_3:
        /*0018*/ 	.byte	0x04, 0x12
        /*001a*/ 	.short	(.L_5 - .L_4)
	.align		4
.L_4:
        /*001c*/ 	.word	index@(_Z21convolution_2D_kernelPfS_S_ii)
        /*0020*/ 	.word	0x00000000
.L_5:


//--------------------- .nv.compat                --------------------------
	.section	.nv.compat,"",@"SHT_CUDA_COMPAT_INFO"
	.align	4
        /*0000*/ 	.byte	0x02, 0x09, 0x00, 0x00, 0x02, 0x02, 0x01, 0x00, 0x02, 0x05, 0x05, 0x00, 0x03, 0x07, 0x01, 0x01
        /*0010*/ 	.byte	0x02, 0x03, 0x00, 0x00, 0x02, 0x06, 0x01, 0x00, 0x04, 0x0b, 0x08, 0x00, 0x09, 0x00, 0x00, 0x00
        /*0020*/ 	.byte	0x00, 0x00, 0x00, 0x00


//--------------------- .nv.info._Z21convolution_2D_kernelPfS_S_ii --------------------------
	.section	.nv.info._Z21convolution_2D_kernelPfS_S_ii,"",@"SHT_CUDA_INFO"
	.sectionflags	@""
	.align	4


	//----- nvinfo : EIATTR_CUDA_API_VERSION
	.align		4
        /*0000*/ 	.byte	0x04, 0x37
        /*0002*/ 	.short	(.L_7 - .L_6)
.L_6:
        /*0004*/ 	.word	0x00000082


	//----- nvinfo : EIATTR_KPARAM_INFO
	.align		4
.L_7:
        /*0008*/ 	.byte	0x04, 0x17
        /*000a*/ 	.short	(.L_9 - .L_8)
.L_8:
        /*000c*/ 	.word	0x00000000
        /*0010*/ 	.short	0x0004
        /*0012*/ 	.short	0x001c
        /*0014*/ 	.byte	0x00, 0xf0, 0x11, 0x00


	//----- nvinfo : EIATTR_KPARAM_INFO
	.align		4
.L_9:
        /*0018*/ 	.byte	0x04, 0x17
        /*001a*/ 	.short	(.L_11 - .L_10)
.L_10:
        /*001c*/ 	.word	0x00000000
        /*0020*/ 	.short	0x0003
        /*0022*/ 	.short	0x0018
        /*0024*/ 	.byte	0x00, 0xf0, 0x11, 0x00


	//----- nvinfo : EIATTR_KPARAM_INFO
	.align		4
.L_11:
        /*0028*/ 	.byte	0x04, 0x17
        /*002a*/ 	.short	(.L_13 - .L_12)
.L_12:
        /*002c*/ 	.word	0x00000000
        /*0030*/ 	.short	0x0002
        /*0032*/ 	.short	0x0010
        /*0034*/ 	.byte	0x00, 0xf5, 0x21, 0x00


	//----- nvinfo : EIATTR_KPARAM_INFO
	.align		4
.L_13:
        /*0038*/ 	.byte	0x04, 0x17
        /*003a*/ 	.short	(.L_15 - .L_14)
.L_14:
        /*003c*/ 	.word	0x00000000
        /*0040*/ 	.short	0x0001
        /*0042*/ 	.short	0x0008
        /*0044*/ 	.byte	0x00, 0xf5, 0x21, 0x00


	//----- nvinfo : EIATTR_KPARAM_INFO
	.align		4
.L_15:
        /*0048*/ 	.byte	0x04, 0x17
        /*004a*/ 	.short	(.L_17 - .L_16)
.L_16:
        /*004c*/ 	.word	0x00000000
        /*0050*/ 	.short	0x0000
        /*0052*/ 	.short	0x0000
        /*0054*/ 	.byte	0x00, 0xf5, 0x21, 0x00


	//----- nvinfo : EIATTR_SPARSE_MMA_MASK
	.align		4
.L_17:
        /*0058*/ 	.byte	0x03, 0x50
        /*005a*/ 	.short	0x0000


	//----- nvinfo : EIATTR_MAXREG_COUNT
	.align		4
        /*005c*/ 	.byte	0x03, 0x1b
        /*005e*/ 	.short	0x00ff


	//----- nvinfo : EIATTR_MERCURY_ISA_VERSION
	.align		4
        /*0060*/ 	.byte	0x03, 0x5f
        /*0062*/ 	.short	0x0101


	//----- nvinfo : EIATTR_VRC_CTA_INIT_COUNT
	.align		4
        /*0064*/ 	.byte	0x02, 0x4a
	.zero		1
	.zero		1


	//----- nvinfo : EIATTR_EXIT_INSTR_OFFSETS
	.align		4
        /*0068*/ 	.byte	0x04, 0x1c
        /*006a*/ 	.short	(.L_19 - .L_18)


	//   ....[0]....
.L_18:
        /*006c*/ 	.word	0x000000c0


	//   ....[1]....
        /*0070*/ 	.word	0x000005f0


	//----- nvinfo : EIATTR_CBANK_PARAM_SIZE
	.align		4
.L_19:
        /*0074*/ 	.byte	0x03, 0x19
        /*0076*/ 	.short	0x0020


	//----- nvinfo : EIATTR_PARAM_CBANK
	.align		4
        /*0078*/ 	.byte	0x04, 0x0a
        /*007a*/ 	.short	(.L_21 - .L_20)
	.align		4
.L_20:
        /*007c*/ 	.word	index@(.nv.constant0._Z21convolution_2D_kernelPfS_S_ii)
        /*0080*/ 	.short	0x0380
        /*0082*/ 	.short	0x0020


	//----- nvinfo : EIATTR_SW_WAR
	.align		4
.L_21:
        /*0084*/ 	.byte	0x04, 0x36
        /*0086*/ 	.short	(.L_23 - .L_22)
.L_22:
        /*0088*/ 	.word	0x00000008
.L_23:


//--------------------- .nv.callgraph             --------------------------
	.section	.nv.callgraph,"",@"SHT_CUDA_CALLGRAPH"
	.align	4
	.sectionentsize	8
	.align		4
        /*0000*/ 	.word	0x00000000
	.align		4
        /*0004*/ 	.word	0xffffffff
	.align		4
        /*0008*/ 	.word	0x00000000
	.align		4
        /*000c*/ 	.word	0xfffffffe
	.align		4
        /*0010*/ 	.word	0x00000000
	.align		4
        /*0014*/ 	.word	0xfffffffd
	.align		4
        /*0018*/ 	.word	0x00000000
	.align		4
        /*001c*/ 	.word	0xfffffffc


//--------------------- .text._Z21convolution_2D_kernelPfS_S_ii --------------------------
	.section	.text._Z21convolution_2D_kernelPfS_S_ii,"ax",@progbits
	.align	128
        .global         _Z21convolution_2D_kernelPfS_S_ii
        .type           _Z21convolution_2D_kernelPfS_S_ii,@function
        .size           _Z21convolution_2D_kernelPfS_S_ii,(.L_x_1 - _Z21convolution_2D_kernelPfS_S_ii)
        .other          _Z21convolution_2D_kernelPfS_S_ii,@"STO_CUDA_ENTRY STV_DEFAULT"
_Z21convolution_2D_kernelPfS_S_ii:
.text._Z21convolution_2D_kernelPfS_S_ii:
[----:B------:R-:W-:Y:S01]  /*0000*/  LDC R1, c[0x0][0x37c] ;  /* 0x0000df00ff017b82 */ /* 0x000fe20000000800 */
[----:B------:R-:W0:Y:S07]  /*0010*/  S2R R3, SR_TID.Y ;  /* 0x0000000000037919 */ /* 0x000e2e0000002200 */
[----:B------:R-:W1:Y:S01]  /*0020*/  LDC R25, c[0x0][0x360] ;  /* 0x0000d800ff197b82 */ /* 0x000e620000000800 */
[----:B------:R-:W2:Y:S01]  /*0030*/  LDCU.64 UR6, c[0x0][0x398] ;  /* 0x00007300ff0677ac */ /* 0x000ea20008000a00 */
[----:B------:R-:W1:Y:S06]  /*0040*/  S2R R0, SR_TID.X ;  /* 0x0000000000007919 */ /* 0x000e6c0000002100 */
[----:B------:R-:W0:Y:S08]  /*0050*/  S2UR UR5, SR_CTAID.Y ;  /* 0x00000000000579c3 */ /* 0x000e300000002600 */
[----:B------:R-:W0:Y:S08]  /*0060*/  LDC R6, c[0x0][0x364] ;  /* 0x0000d900ff067b82 */ /* 0x000e300000000800 */
[----:B------:R-:W1:Y:S01]  /*0070*/  S2UR UR4, SR_CTAID.X ;  /* 0x00000000000479c3 */ /* 0x000e620000002500 */
[----:B0-----:R-:W-:-:S05]  /*0080*/  IMAD R6, R6, UR5, R3 ;  /* 0x0000000506067c24 */ /* 0x001fca000f8e0203 */
[----:B--2---:R-:W-:Y:S01]  /*0090*/  ISETP.GE.AND P0, PT, R6, UR7, PT ;  /* 0x0000000706007c0c */ /* 0x004fe2000bf06270 */
[----:B-1----:R-:W-:-:S05]  /*00a0*/  IMAD R25, R25, UR4, R0 ;  /* 0x0000000419197c24 */ /* 0x002fca000f8e0200 */
[----:B------:R-:W-:-:S13]  /*00b0*/  ISETP.GE.OR P0, PT, R25, UR6, P0 ;  /* 0x0000000619007c0c */ /* 0x000fda0008706670 */
[----:B------:R-:W-:Y:S05]  /*00c0*/  @P0 EXIT ;  /* 0x000000000000094d */ /* 0x000fea0003800000 */
[C---:B------:R-:W-:Y:S01]  /*00d0*/  ISETP.GE.AND P3, PT, R25.reuse, RZ, PT ;  /* 0x000000ff1900720c */ /* 0x040fe20003f66270 */
[----:B------:R-:W0:Y:S01]  /*00e0*/  LDCU.64 UR8, c[0x0][0x380] ;  /* 0x00007000ff0877ac */ /* 0x000e220008000a00 */
[----:B------:R-:W-:Y:S01]  /*00f0*/  ISETP.GE.AND P1, PT, R25, 0x1, PT ;  /* 0x000000011900780c */ /* 0x000fe20003f26270 */
[C---:B------:R-:W-:Y:S01]  /*0100*/  VIADD R0, R6.reuse, 0xffffffff ;  /* 0xffffffff06007836 */ /* 0x040fe20000000000 */
[C---:B------:R-:W-:Y:S01]  /*0110*/  ISETP.EQ.OR P4, PT, R6.reuse, RZ, !P3 ;  /* 0x000000ff0600720c */ /* 0x040fe20005f82670 */
[----:B------:R-:W1:Y:S01]  /*0120*/  LDCU.64 UR4, c[0x0][0x358] ;  /* 0x00006b00ff0477ac */ /* 0x000e620008000a00 */
[----:B------:R-:W-:Y:S01]  /*0130*/  ISETP.EQ.OR P1, PT, R6, RZ, !P1 ;  /* 0x000000ff0600720c */ /* 0x000fe20004f22670 */
[----:B------:R-:W-:Y:S01]  /*0140*/  IMAD R0, R0, UR6, RZ ;  /* 0x0000000600007c24 */ /* 0x000fe2000f8e02ff */
[----:B------:R-:W-:-:S04]  /*0150*/  SHF.R.S32.HI R11, RZ, 0x1f, R25 ;  /* 0x0000001fff0b7819 */ /* 0x000fc80000011419 */
[C---:B------:R-:W-:Y:S01]  /*0160*/  IADD3 R5, P0, PT, R25.reuse, R0, RZ ;  /* 0x0000000019057210 */ /* 0x040fe20007f1e0ff */
[----:B------:R-:W-:Y:S01]  /*0170*/  IMAD R14, R6, UR6, RZ ;  /* 0x00000006060e7c24 */ /* 0x000fe2000f8e02ff */
[C---:B------:R-:W-:Y:S01]  /*0180*/  ISETP.GT.AND P2, PT, R25.reuse, UR6, PT ;  /* 0x0000000619007c0c */ /* 0x040fe2000bf44270 */
[----:B------:R-:W-:Y:S01]  /*0190*/  IMAD.MOV.U32 R24, RZ, RZ, RZ ;  /* 0x000000ffff187224 */ /* 0x000fe200078e00ff */
[----:B------:R-:W-:Y:S01]  /*01a0*/  LEA.HI.X.SX32 R10, R0, R11, 0x1, P0 ;  /* 0x0000000b000a7211 */ /* 0x000fe200000f0eff */
[----:B------:R-:W2:Y:S01]  /*01b0*/  @!P4 LDC.64 R12, c[0x0][0x380] ;  /* 0x0000e000ff0ccb82 */ /* 0x000ea20000000a00 */
[----:B------:R-:W-:Y:S01]  /*01c0*/  @!P4 IMAD.IADD R7, R25, 0x1, R0 ;  /* 0x000000011907c824 */ /* 0x000fe200078e0200 */
[----:B0-----:R-:W-:-:S04]  /*01d0*/  LEA R4, P0, R5, UR8, 0x2 ;  /* 0x0000000805047c11 */ /* 0x001fc8000f8010ff */
[----:B------:R-:W-:Y:S02]  /*01e0*/  LEA.HI.X R5, R5, UR9, R10, 0x2, P0 ;  /* 0x0000000905057c11 */ /* 0x000fe400080f140a */
[----:B------:R-:W0:Y:S08]  /*01f0*/  @!P1 LDC.64 R2, c[0x0][0x390] ;  /* 0x0000e400ff029b82 */ /* 0x000e300000000a00 */
[----:B------:R-:W3:Y:S01]  /*0200*/  @!P4 LDC.64 R8, c[0x0][0x390] ;  /* 0x0000e400ff08cb82 */ /* 0x000ee20000000a00 */
[----:B--2---:R-:W-:-:S07]  /*0210*/  @!P4 IMAD.WIDE R12, R7, 0x4, R12 ;  /* 0x00000004070cc825 */ /* 0x004fce00078e020c */
[----:B------:R-:W2:Y:S01]  /*0220*/  @P3 LDC.64 R20, c[0x0][0x380] ;  /* 0x0000e000ff143b82 */ /* 0x000ea20000000a00 */
[----:B-1----:R-:W4:Y:S04]  /*0230*/  @!P1 LDG.E R7, desc[UR4][R4.64+-0x4] ;  /* 0xfffffc0404079981 */ /* 0x002f28000c1e1900 */
[----:B------:R-:W5:Y:S04]  /*0240*/  @!P4 LDG.E R12, desc[UR4][R12.64] ;  /* 0x000000040c0cc981 */ /* 0x000f68000c1e1900 */
[----:B0-----:R0:W4:Y:S04]  /*0250*/  @!P1 LDG.E R0, desc[UR4][R2.64] ;  /* 0x0000000402009981 */ /* 0x001128000c1e1900 */
[----:B---3--:R-:W5:Y:S01]  /*0260*/  @!P4 LDG.E R9, desc[UR4][R8.64+0x4] ;  /* 0x000004040809c981 */ /* 0x008f62000c1e1900 */
[----:B------:R-:W-:-:S05]  /*0270*/  VIADD R10, R25, 0x1 ;  /* 0x00000001190a7836 */ /* 0x000fca0000000000 */
[----:B------:R-:W-:-:S04]  /*0280*/  ISETP.GE.AND P0, PT, R10, UR6, PT ;  /* 0x000000060a007c0c */ /* 0x000fc8000bf06270 */
[----:B------:R-:W-:-:S04]  /*0290*/  ISETP.GT.AND P0, PT, R25, -0x2, !P0 ;  /* 0xfffffffe1900780c */ /* 0x000fc80004704270 */
[----:B------:R-:W-:Y:S02]  /*02a0*/  ISETP.EQ.OR P5, PT, R6, RZ, !P0 ;  /* 0x000000ff0600720c */ /* 0x000fe400047a2670 */
[C---:B------:R-:W-:Y:S02]  /*02b0*/  IADD3 R10, P6, PT, R25.reuse, R14, RZ ;  /* 0x0000000e190a7210 */ /* 0x040fe40007fde0ff */
[----:B------:R-:W-:Y:S01]  /*02c0*/  ISETP.GT.AND P2, PT, R25, RZ, !P2 ;  /* 0x000000ff1900720c */ /* 0x000fe20005744270 */
[C---:B------:R-:W-:Y:S01]  /*02d0*/  VIADD R26, R14.reuse, UR6 ;  /* 0x000000060e1a7c36 */ /* 0x040fe20008000000 */
[----:B0-----:R-:W-:Y:S02]  /*02e0*/  LEA.HI.X.SX32 R3, R14, R11, 0x1, P6 ;  /* 0x0000000b0e037211 */ /* 0x001fe400030f0eff */
[----:B------:R-:W-:-:S04]  /*02f0*/  LEA R2, P6, R10, UR8, 0x2 ;  /* 0x000000080a027c11 */ /* 0x000fc8000f8c10ff */
[----:B------:R-:W-:Y:S01]  /*0300*/  LEA.HI.X R3, R10, UR9, R3, 0x2, P6 ;  /* 0x000000090a037c11 */ /* 0x000fe2000b0f1403 */
[----:B------:R-:W3:Y:S01]  /*0310*/  @!P5 LDG.E R5, desc[UR4][R4.64+0x4] ;  /* 0x000004040405d981 */ /* 0x000ee2000c1e1900 */
[----:B------:R-:W-:-:S03]  /*0320*/  IADD3 R15, P6, PT, R25, R26, RZ ;  /* 0x0000001a190f7210 */ /* 0x000fc60007fde0ff */
[----:B------:R-:W3:Y:S01]  /*0330*/  @P2 LDG.E R27, desc[UR4][R2.64+-0x4] ;  /* 0xfffffc04021b2981 */ /* 0x000ee2000c1e1900 */
[----:B------:R-:W-:Y:S02]  /*0340*/  LEA.HI.X.SX32 R16, R26, R11, 0x1, P6 ;  /* 0x0000000b1a107211 */ /* 0x000fe400030f0eff */
[----:B------:R-:W-:-:S04]  /*0350*/  LEA R10, P6, R15, UR8, 0x2 ;  /* 0x000000080f0a7c11 */ /* 0x000fc8000f8c10ff */
[----:B------:R-:W-:Y:S01]  /*0360*/  LEA.HI.X R11, R15, UR9, R16, 0x2, P6 ;  /* 0x000000090f0b7c11 */ /* 0x000fe2000b0f1410 */
[----:B----4-:R-:W-:Y:S01]  /*0370*/  @!P1 FFMA R24, R0, R7, RZ ;  /* 0x0000000700189223 */ /* 0x010fe200000000ff */
[----:B------:R-:W-:Y:S02]  /*0380*/  VIADD R0, R6, 0x1 ;  /* 0x0000000106007836 */ /* 0x000fe40000000000 */
[----:B------:R-:W0:Y:S01]  /*0390*/  @!P5 LDC.64 R6, c[0x0][0x390] ;  /* 0x0000e400ff06db82 */ /* 0x000e220000000a00 */
[----:B-----5:R-:W-:Y:S02]  /*03a0*/  @!P4 FFMA R24, R9, R12, R24 ;  /* 0x0000000c0918c223 */ /* 0x020fe40000000018 */
[C---:B------:R-:W-:Y:S02]  /*03b0*/  ISETP.GE.U32.OR P4, PT, R0.reuse, UR7, !P3 ;  /* 0x0000000700007c0c */ /* 0x040fe4000df86470 */
[----:B------:R-:W-:-:S03]  /*03c0*/  ISETP.GE.U32.OR P1, PT, R0, UR7, !P2 ;  /* 0x0000000700007c0c */ /* 0x000fc6000d726470 */
[----:B------:R-:W1:Y:S01]  /*03d0*/  @P2 LDC.64 R8, c[0x0][0x390] ;  /* 0x0000e400ff082b82 */ /* 0x000e620000000a00 */
[----:B------:R-:W-:Y:S01]  /*03e0*/  ISETP.GE.U32.OR P6, PT, R0, UR7, !P0 ;  /* 0x0000000700007c0c */ /* 0x000fe2000c7c6470 */
[----:B------:R-:W-:-:S06]  /*03f0*/  IMAD.IADD R0, R25, 0x1, R14 ;  /* 0x0000000119007824 */ /* 0x000fcc00078e020e */
[----:B------:R-:W4:Y:S01]  /*0400*/  @P3 LDC.64 R12, c[0x0][0x390] ;  /* 0x0000e400ff0c3b82 */ /* 0x000f220000000a00 */
[----:B0-----:R-:W3:Y:S07]  /*0410*/  @!P5 LDG.E R7, desc[UR4][R6.64+0x8] ;  /* 0x000008040607d981 */ /* 0x001eee000c1e1900 */
[----:B------:R-:W0:Y:S01]  /*0420*/  @P0 LDC.64 R14, c[0x0][0x390] ;  /* 0x0000e400ff0e0b82 */ /* 0x000e220000000a00 */
[----:B------:R-:W-:Y:S01]  /*0430*/  @!P4 IMAD.IADD R26, R25, 0x1, R26 ;  /* 0x00000001191ac824 */ /* 0x000fe200078e021a */
[----:B------:R-:W5:Y:S06]  /*0440*/  @!P1 LDG.E R4, desc[UR4][R10.64+-0x4] ;  /* 0xfffffc040a049981 */ /* 0x000f6c000c1e1900 */
[----:B------:R-:W0:Y:S08]  /*0450*/  @!P4 LDC.64 R18, c[0x0][0x380] ;  /* 0x0000e000ff12cb82 */ /* 0x000e300000000a00 */
[----:B------:R-:W0:Y:S01]  /*0460*/  @!P1 LDC.64 R16, c[0x0][0x390] ;  /* 0x0000e400ff109b82 */ /* 0x000e220000000a00 */
[----:B--2---:R-:W-:Y:S01]  /*0470*/  @P3 IMAD.WIDE R20, R0, 0x4, R20 ;  /* 0x0000000400143825 */ /* 0x004fe200078e0214 */
[----:B-1----:R-:W2:Y:S04]  /*0480*/  @P2 LDG.E R9, desc[UR4][R8.64+0xc] ;  /* 0x00000c0408092981 */ /* 0x002ea8000c1e1900 */
[----:B----4-:R-:W4:Y:S02]  /*0490*/  @P3 LDG.E R13, desc[UR4][R12.64+0x10] ;  /* 0x000010040c0d3981 */ /* 0x010f24000c1e1900 */
[----:B------:R-:W1:Y:S02]  /*04a0*/  @!P4 LDC.64 R22, c[0x0][0x390] ;  /* 0x0000e400ff16cb82 */ /* 0x000e640000000a00 */
[----:B------:R-:W4:Y:S04]  /*04b0*/  @P3 LDG.E R21, desc[UR4][R20.64] ;  /* 0x0000000414153981 */ /* 0x000f28000c1e1900 */
[----:B------:R0:W5:Y:S02]  /*04c0*/  @P0 LDG.E R25, desc[UR4][R2.64+0x4] ;  /* 0x0000040402190981 */ /* 0x000164000c1e1900 */
[----:B------:R-:W1:Y:S02]  /*04d0*/  @!P6 LDC.64 R28, c[0x0][0x390] ;  /* 0x0000e400ff1ceb82 */ /* 0x000e640000000a00 */
[----:B0-----:R-:W5:Y:S01]  /*04e0*/  @P0 LDG.E R15, desc[UR4][R14.64+0x14] ;  /* 0x000014040e0f0981 */ /* 0x001f62000c1e1900 */
[----:B------:R-:W-:-:S03]  /*04f0*/  @!P4 IMAD.WIDE R18, R26, 0x4, R18 ;  /* 0x000000041a12c825 */ /* 0x000fc600078e0212 */
[----:B------:R-:W5:Y:S02]  /*0500*/  @!P6 LDG.E R6, desc[UR4][R10.64+0x4] ;  /* 0x000004040a06e981 */ /* 0x000f64000c1e1900 */
[----:B------:R-:W0:Y:S02]  /*0510*/  LDC.64 R2, c[0x0][0x388] ;  /* 0x0000e200ff027b82 */ /* 0x000e240000000a00 */
[----:B------:R-:W5:Y:S04]  /*0520*/  @!P1 LDG.E R17, desc[UR4][R16.64+0x18] ;  /* 0x0000180410119981 */ /* 0x000f68000c1e1900 */
[----:B------:R-:W5:Y:S04]  /*0530*/  @!P4 LDG.E R18, desc[UR4][R18.64] ;  /* 0x000000041212c981 */ /* 0x000f68000c1e1900 */
[----:B-1----:R-:W5:Y:S04]  /*0540*/  @!P4 LDG.E R23, desc[UR4][R22.64+0x1c] ;  /* 0x00001c041617c981 */ /* 0x002f68000c1e1900 */
[----:B------:R-:W5:Y:S01]  /*0550*/  @!P6 LDG.E R29, desc[UR4][R28.64+0x20] ;  /* 0x000020041c1de981 */ /* 0x000f62000c1e1900 */
[----:B0-----:R-:W-:-:S04]  /*0560*/  IMAD.WIDE R2, R0, 0x4, R2 ;  /* 0x0000000400027825 */ /* 0x001fc800078e0202 */
[----:B---3--:R-:W-:-:S04]  /*0570*/  @!P5 FFMA R24, R7, R5, R24 ;  /* 0x000000050718d223 */ /* 0x008fc80000000018 */
[----:B--2---:R-:W-:-:S04]  /*0580*/  @P2 FFMA R24, R9, R27, R24 ;  /* 0x0000001b09182223 */ /* 0x004fc80000000018 */
[----:B----4-:R-:W-:-:S04]  /*0590*/  @P3 FFMA R24, R13, R21, R24 ;  /* 0x000000150d183223 */ /* 0x010fc80000000018 */
[----:B-----5:R-:W-:-:S04]  /*05a0*/  @P0 FFMA R24, R15, R25, R24 ;  /* 0x000000190f180223 */ /* 0x020fc80000000018 */
[----:B------:R-:W-:-:S04]  /*05b0*/  @!P1 FFMA R24, R17, R4, R24 ;  /* 0x0000000411189223 */ /* 0x000fc80000000018 */
[----:B------:R-:W-:-:S04]  /*05c0*/  @!P4 FFMA R24, R23, R18, R24 ;  /* 0x000000121718c223 */ /* 0x000fc80000000018 */
[----:B------:R-:W-:-:S05]  /*05d0*/  @!P6 FFMA R24, R29, R6, R24 ;  /* 0x000000061d18e223 */ /* 0x000fca0000000018 */
[----:B------:R-:W-:Y:S01]  /*05e0*/  STG.E desc[UR4][R2.64], R24 ;  /* 0x0000001802007986 */ /* 0x000fe2000c101904 */
[----:B------:R-:W-:Y:S05]  /*05f0*/  EXIT ;  /* 0x000000000000794d */ /* 0x000fea0003800000 */
.L_x_0:
[----:B------:R-:W-:-:S00]  /*0600*/  BRA `(.L_x_0) ;  /* 0xfffffffc00fc7947 */ /* 0x000fc0000383ffff */
[----:B------:R-:W-:-:S00]  /*0610*/  NOP ;  /* 0x0000000000007918 */ /* 0x000fc00000000000 */
        /* <DEDUP_REMOVED lines=14> */
.L_x_1:


//--------------------- .nv.shared.reserved.0     --------------------------
	.section	.nv.shared.reserved.0,"aw",@nobits
	.weak		__nv_reservedSMEM_offset_0_alias
	.size		__nv_reservedSMEM_offset_0_alias, 0, 64
	.other		__nv_reservedSMEM_offset_0_alias,@"STO_CUDA_RESERVED_SHARED STV_DEFAULT"
__nv_reservedSMEM_offset_0_alias:
	.zero		0
	.zero		64


//--------------------- .nv.constant0._Z21convolution_2D_kernelPfS_S_ii --------------------------
	.section	.nv.constant0._Z21convolution_2D_kernelPfS_S_ii,"a",@progbits
	.sectionflags	@""
	.align	4
.nv.constant0._Z21convolution_2D_kernelPfS_S_ii:
	.zero		928


//--------------------- SYMBOLS --------------------------

	.type		.nv.reservedSmem.offset0,@object
	.size		.nv.reservedSmem.offset0,0x4
